	.headerflags	@"EF_CUDA_TEXMODE_UNIFIED EF_CUDA_64BIT_ADDRESS EF_CUDA_ACCELERATORS EF_CUDA_SM90 EF_CUDA_VIRTUAL_SM(EF_CUDA_SM90)"
	.elftype	@"ET_EXEC"


//--------------------- .nv.info                  --------------------------
	.section	.nv.info,"",@"SHT_CUDA_INFO"
	.align	4


	//----- nvinfo : EIATTR_REGCOUNT
	.align		4
        /*0000*/ 	.byte	0x04, 0x2f
        /*0002*/ 	.short	(.L_3 - .L_2)
	.align		4
.L_2:
        /*0004*/ 	.word	index@(triton_poi_fused_add_cat_div_sqrt_33)
        /*0008*/ 	.word	0x0000001e


	//----- nvinfo : EIATTR_MIN_STACK_SIZE
	.align		4
.L_3:
        /*000c*/ 	.byte	0x04, 0x12
        /*000e*/ 	.short	(.L_5 - .L_4)
	.align		4
.L_4:
        /*0010*/ 	.word	index@(triton_poi_fused_add_cat_div_sqrt_33)
        /*0014*/ 	.word	0x00000000


	//----- nvinfo : EIATTR_FRAME_SIZE
	.align		4
.L_5:
        /*0018*/ 	.byte	0x04, 0x11
        /*001a*/ 	.short	(.L_7 - .L_6)
	.align		4
.L_6:
        /*001c*/ 	.word	index@(triton_poi_fused_add_cat_div_sqrt_33)
        /*0020*/ 	.word	0x00000000


	//----- nvinfo : EIATTR_MIN_STACK_SIZE
	.align		4
.L_7:
        /*0024*/ 	.byte	0x04, 0x12
        /*0026*/ 	.short	(.L_9 - .L_8)
	.align		4
.L_8:
        /*0028*/ 	.word	index@(triton_poi_fused_add_cat_div_sqrt_33)
        /*002c*/ 	.word	0x00000000
.L_9:


//--------------------- .nv.info.triton_poi_fused_add_cat_div_sqrt_33 --------------------------
	.section	.nv.info.triton_poi_fused_add_cat_div_sqrt_33,"",@"SHT_CUDA_INFO"
	.sectionflags	@""
	.align	4


	//----- nvinfo : EIATTR_CUDA_API_VERSION
	.align		4
        /*0000*/ 	.byte	0x04, 0x37
        /*0002*/ 	.short	(.L_11 - .L_10)
.L_10:
        /*0004*/ 	.word	0x0000007c


	//----- nvinfo : EIATTR_KPARAM_INFO
	.align		4
.L_11:
        /*0008*/ 	.byte	0x04, 0x17
        /*000a*/ 	.short	(.L_13 - .L_12)
.L_12:
        /*000c*/ 	.word	0x00000000
        /*0010*/ 	.short	0x0006
        /*0012*/ 	.short	0x0030
        /*0014*/ 	.byte	0x00, 0xf0, 0x11, 0x00


	//----- nvinfo : EIATTR_KPARAM_INFO
	.align		4
.L_13:
        /*0018*/ 	.byte	0x04, 0x17
        /*001a*/ 	.short	(.L_15 - .L_14)
.L_14:
        /*001c*/ 	.word	0x00000000
        /*0020*/ 	.short	0x0005
        /*0022*/ 	.short	0x0028
        /*0024*/ 	.byte	0x00, 0xf4, 0x21, 0x00


	//----- nvinfo : EIATTR_KPARAM_INFO
	.align		4
.L_15:
        /*0028*/ 	.byte	0x04, 0x17
        /*002a*/ 	.short	(.L_17 - .L_16)
.L_16:
        /*002c*/ 	.word	0x00000000
        /*0030*/ 	.short	0x0004
        /*0032*/ 	.short	0x0020
        /*0034*/ 	.byte	0x00, 0xf4, 0x21, 0x00


	//----- nvinfo : EIATTR_KPARAM_INFO
	.align		4
.L_17:
        /*0038*/ 	.byte	0x04, 0x17
        /*003a*/ 	.short	(.L_19 - .L_18)
.L_18:
        /*003c*/ 	.word	0x00000000
        /*0040*/ 	.short	0x0003
        /*0042*/ 	.short	0x0018
        /*0044*/ 	.byte	0x00, 0xf4, 0x21, 0x00


	//----- nvinfo : EIATTR_KPARAM_INFO
	.align		4
.L_19:
        /*0048*/ 	.byte	0x04, 0x17
        /*004a*/ 	.short	(.L_21 - .L_20)
.L_20:
        /*004c*/ 	.word	0x00000000
        /*0050*/ 	.short	0x0002
        /*0052*/ 	.short	0x0010
        /*0054*/ 	.byte	0x00, 0xf4, 0x21, 0x00


	//----- nvinfo : EIATTR_KPARAM_INFO
	.align		4
.L_21:
        /*0058*/ 	.byte	0x04, 0x17
        /*005a*/ 	.short	(.L_23 - .L_22)
.L_22:
        /*005c*/ 	.word	0x00000000
        /*0060*/ 	.short	0x0001
        /*0062*/ 	.short	0x0008
        /*0064*/ 	.byte	0x00, 0xf4, 0x21, 0x00


	//----- nvinfo : EIATTR_KPARAM_INFO
	.align		4
.L_23:
        /*0068*/ 	.byte	0x04, 0x17
        /*006a*/ 	.short	(.L_25 - .L_24)
.L_24:
        /*006c*/ 	.word	0x00000000
        /*0070*/ 	.short	0x0000
        /*0072*/ 	.short	0x0000
        /*0074*/ 	.byte	0x00, 0xf4, 0x21, 0x00


	//----- nvinfo : EIATTR_SPARSE_MMA_MASK
	.align		4
.L_25:
        /*0078*/ 	.byte	0x03, 0x50
        /*007a*/ 	.short	0x0000


	//----- nvinfo : EIATTR_MAXREG_COUNT
	.align		4
        /*007c*/ 	.byte	0x03, 0x1b
        /*007e*/ 	.short	0x00ff


	//----- nvinfo : EIATTR_EXIT_INSTR_OFFSETS
	.align		4
        /*0080*/ 	.byte	0x04, 0x1c
        /*0082*/ 	.short	(.L_27 - .L_26)


	//   ....[0]....
.L_26:
        /*0084*/ 	.word	0x00000740


	//   ....[1]....
        /*0088*/ 	.word	0x00000760


	//----- nvinfo : EIATTR_REQNTID
	.align		4
.L_27:
        /*008c*/ 	.byte	0x04, 0x10
        /*008e*/ 	.short	(.L_29 - .L_28)
.L_28:
        /*0090*/ 	.word	0x00000080
        /*0094*/ 	.word	0x00000001
        /*0098*/ 	.word	0x00000001


	//----- nvinfo : EIATTR_CBANK_PARAM_SIZE
	.align		4
.L_29:
        /*009c*/ 	.byte	0x03, 0x19
        /*009e*/ 	.short	0x0034


	//----- nvinfo : EIATTR_PARAM_CBANK
	.align		4
        /*00a0*/ 	.byte	0x04, 0x0a
        /*00a2*/ 	.short	(.L_31 - .L_30)
	.align		4
.L_30:
        /*00a4*/ 	.word	index@(.nv.constant0.triton_poi_fused_add_cat_div_sqrt_33)
        /*00a8*/ 	.short	0x0210
        /*00aa*/ 	.short	0x0034


	//----- nvinfo : EIATTR_SW_WAR
	.align		4
.L_31:
        /*00ac*/ 	.byte	0x04, 0x36
        /*00ae*/ 	.short	(.L_33 - .L_32)
.L_32:
        /*00b0*/ 	.word	0x00000008
.L_33:


//--------------------- .nv.callgraph             --------------------------
	.section	.nv.callgraph,"",@"SHT_CUDA_CALLGRAPH"
	.align	4
	.sectionentsize	8
	.align		4
        /*0000*/ 	.word	0x00000000
	.align		4
        /*0004*/ 	.word	0xffffffff
	.align		4
        /*0008*/ 	.word	0x00000000
	.align		4
        /*000c*/ 	.word	0xfffffffe
	.align		4
        /*0010*/ 	.word	0x00000000
	.align		4
        /*0014*/ 	.word	0xfffffffd
	.align		4
        /*0018*/ 	.word	0x00000000
	.align		4
        /*001c*/ 	.word	0xfffffffc


//--------------------- .nv.constant4             --------------------------
	.section	.nv.constant4,"a",@progbits
	.align	8
	.align		8
.nv.constant4:
        /*0000*/ 	.dword	_$_str
	.align		8
        /*0008*/ 	.dword	_$_str_$_2


//--------------------- .text.triton_poi_fused_add_cat_div_sqrt_33 --------------------------
	.section	.text.triton_poi_fused_add_cat_div_sqrt_33,"ax",@progbits
	.align	128
        .global         triton_poi_fused_add_cat_div_sqrt_33
        .type           triton_poi_fused_add_cat_div_sqrt_33,@function
        .size           triton_poi_fused_add_cat_div_sqrt_33,(.L_x_1 - triton_poi_fused_add_cat_div_sqrt_33)
        .other          triton_poi_fused_add_cat_div_sqrt_33,@"STO_CUDA_ENTRY STV_DEFAULT"
triton_poi_fused_add_cat_div_sqrt_33:
.text.triton_poi_fused_add_cat_div_sqrt_33:
[----:B------:R-:W0:Y:S01]  /*0000*/  LDC R1, c[0x0][0x28] ;  /* 0x00000a00ff017b82 */ /* 0x000e220000000800 */
[----:B------:R-:W1:Y:S07]  /*0010*/  S2R R0, SR_TID.X ;  /* 0x0000000000007919 */ /* 0x000e6e0000002100 */
[----:B------:R-:W2:Y:S01]  /*0020*/  LDC.64 R14, c[0x0][0x210] ;  /* 0x00008400ff0e7b82 */ /* 0x000ea20000000a00 */
[----:B------:R-:W-:Y:S01]  /*0030*/  ULDC.64 UR4, c[0x0][0x208] ;  /* 0x0000820000047ab9 */ /* 0x000fe20000000a00 */
[----:B------:R-:W-:Y:S01]  /*0040*/  ULDC.64 UR6, c[0x0][0x220] ;  /* 0x0000880000067ab9 */ /* 0x000fe20000000a00 */
[----:B------:R-:W3:Y:S01]  /*0050*/  S2R R3, SR_CTAID.X ;  /* 0x0000000000037919 */ /* 0x000ee20000002500 */
[----:B-1----:R-:W-:-:S05]  /*0060*/  IMAD.SHL.U32 R0, R0, 0x2, RZ ;  /* 0x0000000200007824 */ /* 0x002fca00078e00ff */
[----:B------:R-:W-:-:S05]  /*0070*/  LOP3.LUT R0, R0, 0xfe, RZ, 0xc0, !PT ;  /* 0x000000fe00007812 */ /* 0x000fca00078ec0ff */
[----:B---3--:R-:W-:Y:S02]  /*0080*/  IMAD R0, R3, 0x100, R0 ;  /* 0x0000010003007824 */ /* 0x008fe400078e0200 */
[----:B------:R-:W1:Y:S02]  /*0090*/  LDC.64 R2, c[0x0][0x230] ;  /* 0x00008c00ff027b82 */ /* 0x000e640000000a00 */
[C---:B------:R-:W-:Y:S01]  /*00a0*/  VIADD R4, R0.reuse, 0x1 ;  /* 0x0000000100047836 */ /* 0x040fe20000000000 */
[C---:B------:R-:W-:Y:S01]  /*00b0*/  ISETP.GE.AND P0, PT, R0.reuse, 0x4800, PT ;  /* 0x000048000000780c */ /* 0x040fe20003f06270 */
[----:B------:R-:W-:-:S04]  /*00c0*/  IMAD.HI R5, R0, 0x38e38e39, RZ ;  /* 0x38e38e3900057827 */ /* 0x000fc800078e02ff */
[----:B------:R-:W-:Y:S01]  /*00d0*/  IMAD.HI R7, R4, 0x38e38e39, RZ ;  /* 0x38e38e3904077827 */ /* 0x000fe200078e02ff */
[----:B------:R-:W-:-:S04]  /*00e0*/  SHF.R.U32.HI R6, RZ, 0x1f, R5 ;  /* 0x0000001fff067819 */ /* 0x000fc80000011605 */
[----:B------:R-:W-:Y:S02]  /*00f0*/  SHF.R.S32.HI R8, RZ, 0x1, R7 ;  /* 0x00000001ff087819 */ /* 0x000fe40000011407 */
[CC--:B------:R-:W-:Y:S02]  /*0100*/  LEA.HI.SX32 R17, R5.reuse, R6.reuse, 0x1f ;  /* 0x0000000605117211 */ /* 0x0c0fe400078ffaff */
[----:B------:R-:W-:Y:S02]  /*0110*/  LEA.HI.SX32 R12, R5, R6, 0x16 ;  /* 0x00000006050c7211 */ /* 0x000fe400078fb2ff */
[----:B------:R-:W-:Y:S01]  /*0120*/  LEA.HI R7, R7, R8, RZ, 0x1 ;  /* 0x0000000807077211 */ /* 0x000fe200078f08ff */
[----:B------:R-:W-:Y:S01]  /*0130*/  IMAD R9, R17, -0x9, R0 ;  /* 0xfffffff711097824 */ /* 0x000fe200078e0200 */
[----:B------:R-:W-:Y:S01]  /*0140*/  SHF.R.S32.HI R6, RZ, 0x1f, R17 ;  /* 0x0000001fff067819 */ /* 0x000fe20000011411 */
[----:B------:R-:W-:Y:S01]  /*0150*/  IMAD R16, R12, 0x900, RZ ;  /* 0x000009000c107824 */ /* 0x000fe200078e02ff */
[----:B------:R-:W-:Y:S01]  /*0160*/  SHF.R.S32.HI R8, RZ, 0x1f, R7 ;  /* 0x0000001fff087819 */ /* 0x000fe20000011407 */
[----:B------:R-:W-:Y:S01]  /*0170*/  IMAD R11, R7, -0x9, R4 ;  /* 0xfffffff7070b7824 */ /* 0x000fe200078e0204 */
[----:B------:R-:W-:Y:S01]  /*0180*/  LEA.HI R6, R6, R17, RZ, 0x9 ;  /* 0x0000001106067211 */ /* 0x000fe200078f48ff */
[----:B------:R-:W-:Y:S01]  /*0190*/  IMAD R19, R12, 0x9, R9 ;  /* 0x000000090c137824 */ /* 0x000fe200078e0209 */
[----:B------:R-:W-:Y:S01]  /*01a0*/  LEA.HI R5, R8, R7, RZ, 0x9 ;  /* 0x0000000708057211 */ /* 0x000fe200078f48ff */
[--C-:B------:R-:W-:Y:S01]  /*01b0*/  IMAD R4, R9, 0x100, R16.reuse ;  /* 0x0000010009047824 */ /* 0x100fe200078e0210 */
[----:B------:R-:W-:Y:S01]  /*01c0*/  LOP3.LUT R8, R6, 0xfffffe00, RZ, 0xc0, !PT ;  /* 0xfffffe0006087812 */ /* 0x000fe200078ec0ff */
[----:B------:R-:W-:Y:S01]  /*01d0*/  IMAD R21, R12, 0x9, R11 ;  /* 0x000000090c157824 */ /* 0x000fe200078e020b */
[----:B------:R-:W-:Y:S01]  /*01e0*/  LOP3.LUT R10, R5, 0xfffffe00, RZ, 0xc0, !PT ;  /* 0xfffffe00050a7812 */ /* 0x000fe200078ec0ff */
[----:B------:R-:W-:Y:S01]  /*01f0*/  IMAD R6, R11, 0x100, R16 ;  /* 0x000001000b067824 */ /* 0x000fe200078e0210 */
[----:B------:R-:W3:Y:S01]  /*0200*/  LDC.64 R12, c[0x0][0x218] ;  /* 0x00008600ff0c7b82 */ /* 0x000ee20000000a00 */
[----:B------:R-:W-:-:S02]  /*0210*/  IMAD.MOV.U32 R16, RZ, RZ, RZ ;  /* 0x000000ffff107224 */ /* 0x000fc400078e00ff */
[----:B------:R-:W-:Y:S02]  /*0220*/  IMAD.IADD R17, R17, 0x1, -R8 ;  /* 0x0000000111117824 */ /* 0x000fe400078e0a08 */
[----:B-1----:R-:W-:-:S04]  /*0230*/  IMAD.WIDE R18, R19, 0x4, R2 ;  /* 0x0000000413127825 */ /* 0x002fc800078e0202 */
[----:B------:R-:W-:Y:S01]  /*0240*/  IMAD.MOV.U32 R8, RZ, RZ, RZ ;  /* 0x000000ffff087224 */ /* 0x000fe200078e00ff */
[----:B------:R1:W4:Y:S01]  /*0250*/  @!P0 LDG.E.EL R16, desc[UR4][R18.64] ;  /* 0x0000000412108981 */ /* 0x000322000c2e1900 */
[----:B------:R-:W-:-:S04]  /*0260*/  IMAD.WIDE R20, R21, 0x4, R2 ;  /* 0x0000000415147825 */ /* 0x000fc800078e0202 */
[----:B------:R-:W-:Y:S01]  /*0270*/  IMAD.IADD R9, R7, 0x1, -R10 ;  /* 0x0000000107097824 */ /* 0x000fe200078e0a0a */
[----:B------:R5:W4:Y:S01]  /*0280*/  @!P0 LDG.E.EL R8, desc[UR4][R20.64] ;  /* 0x0000000414088981 */ /* 0x000b22000c2e1900 */
[----:B------:R-:W-:Y:S02]  /*0290*/  IMAD.IADD R11, R17, 0x1, R4 ;  /* 0x00000001110b7824 */ /* 0x000fe400078e0204 */
[----:B------:R-:W-:Y:S01]  /*02a0*/  IMAD.IADD R3, R9, 0x1, R6 ;  /* 0x0000000109037824 */ /* 0x000fe200078e0206 */
[----:B------:R-:W-:Y:S01]  /*02b0*/  ISETP.GE.AND P3, PT, R17, 0x100, PT ;  /* 0x000001001100780c */ /* 0x000fe20003f66270 */
[----:B--2---:R-:W-:Y:S01]  /*02c0*/  IMAD.WIDE R10, R11, 0x4, R14 ;  /* 0x000000040b0a7825 */ /* 0x004fe200078e020e */
[----:B------:R-:W-:Y:S02]  /*02d0*/  SHF.R.S32.HI R24, RZ, 0x1f, R6 ;  /* 0x0000001fff187819 */ /* 0x000fe40000011406 */
[----:B------:R-:W-:Y:S01]  /*02e0*/  IADD3 R5, P5, R9, R6, RZ ;  /* 0x0000000609057210 */ /* 0x000fe20007fbe0ff */
[----:B------:R-:W-:Y:S01]  /*02f0*/  IMAD.WIDE R14, R3, 0x4, R14 ;  /* 0x00000004030e7825 */ /* 0x000fe200078e020e */
[----:B------:R-:W-:Y:S01]  /*0300*/  SHF.R.S32.HI R22, RZ, 0x1f, R4 ;  /* 0x0000001fff167819 */ /* 0x000fe20000011404 */
[----:B------:R-:W5:Y:S01]  /*0310*/  LDC.64 R2, c[0x0][0x228] ;  /* 0x00008a00ff027b82 */ /* 0x000f620000000a00 */
[----:B------:R-:W-:-:S02]  /*0320*/  IADD3 R7, P2, R17, R4, RZ ;  /* 0x0000000411077210 */ /* 0x000fc40007f5e0ff */
[----:B------:R-:W-:Y:S02]  /*0330*/  ISETP.LT.AND P1, PT, R0, 0x4800, !P3 ;  /* 0x000048000000780c */ /* 0x000fe40005f21270 */
[----:B------:R-:W-:Y:S02]  /*0340*/  LEA.HI.X.SX32 R24, R9, R24, 0x1, P5 ;  /* 0x0000001809187211 */ /* 0x000fe400028f0eff */
[----:B-1----:R-:W-:Y:S02]  /*0350*/  LEA.HI.X.SX32 R18, R17, R22, 0x1, P2 ;  /* 0x0000001611127211 */ /* 0x002fe400010f0eff */
[----:B------:R-:W-:Y:S02]  /*0360*/  LEA R4, P5, R5, UR6, 0x2 ;  /* 0x0000000605047c11 */ /* 0x000fe4000f8a10ff */
[----:B------:R-:W-:Y:S02]  /*0370*/  LEA R6, P2, R7, UR6, 0x2 ;  /* 0x0000000607067c11 */ /* 0x000fe4000f8410ff */
[----:B------:R-:W-:-:S02]  /*0380*/  CS2R R22, SRZ ;  /* 0x0000000000167805 */ /* 0x000fc4000001ff00 */
[----:B------:R-:W-:Y:S02]  /*0390*/  LEA.HI.X R5, R5, UR7, R24, 0x2, P5 ;  /* 0x0000000705057c11 */ /* 0x000fe4000a8f1418 */
[----:B------:R-:W-:Y:S02]  /*03a0*/  CS2R R24, SRZ ;  /* 0x0000000000187805 */ /* 0x000fe4000001ff00 */
[----:B------:R-:W-:Y:S01]  /*03b0*/  LEA.HI.X R7, R7, UR7, R18, 0x2, P2 ;  /* 0x0000000707077c11 */ /* 0x000fe200090f1412 */
[--C-:B---3--:R-:W-:Y:S01]  /*03c0*/  IMAD.WIDE R18, R17, 0x4, R12.reuse ;  /* 0x0000000411127825 */ /* 0x108fe200078e020c */
[----:B------:R-:W-:Y:S01]  /*03d0*/  ISETP.LT.AND P4, PT, R9, 0x100, !P0 ;  /* 0x000001000900780c */ /* 0x000fe20004781270 */
[----:B------:R1:W2:Y:S01]  /*03e0*/  @P1 LDG.E.EL R22, desc[UR4][R10.64] ;  /* 0x000000040a161981 */ /* 0x0002a2000c2e1900 */
[----:B------:R-:W-:Y:S02]  /*03f0*/  ISETP.GT.AND P5, PT, R17, 0xff, !P0 ;  /* 0x000000ff1100780c */ /* 0x000fe400047a4270 */
[C---:B------:R-:W-:Y:S01]  /*0400*/  ISETP.GT.AND P6, PT, R9.reuse, 0xff, !P0 ;  /* 0x000000ff0900780c */ /* 0x040fe200047c4270 */
[----:B------:R-:W3:Y:S01]  /*0410*/  @P1 LDG.E.EL R25, desc[UR4][R18.64] ;  /* 0x0000000412191981 */ /* 0x000ee2000c2e1900 */
[----:B------:R-:W-:Y:S01]  /*0420*/  IMAD.WIDE R12, R9, 0x4, R12 ;  /* 0x00000004090c7825 */ /* 0x000fe200078e020c */
[----:B------:R-:W-:-:S03]  /*0430*/  CS2R R26, SRZ ;  /* 0x00000000001a7805 */ /* 0x000fc6000001ff00 */
[--C-:B-----5:R-:W-:Y:S01]  /*0440*/  IMAD.WIDE R20, R17, 0x4, R2.reuse ;  /* 0x0000000411147825 */ /* 0x120fe200078e0202 */
[----:B-1----:R-:W-:Y:S02]  /*0450*/  CS2R R10, SRZ ;  /* 0x00000000000a7805 */ /* 0x002fe4000001ff00 */
[----:B------:R-:W5:Y:S01]  /*0460*/  @P4 LDG.E.EL R23, desc[UR4][R14.64] ;  /* 0x000000040e174981 */ /* 0x000f62000c2e1900 */
[----:B------:R-:W-:-:S03]  /*0470*/  IMAD.WIDE R2, R9, 0x4, R2 ;  /* 0x0000000409027825 */ /* 0x000fc600078e0202 */
[----:B------:R-:W5:Y:S04]  /*0480*/  @P4 LDG.E.EL R24, desc[UR4][R12.64] ;  /* 0x000000040c184981 */ /* 0x000f68000c2e1900 */
[----:B------:R-:W5:Y:S04]  /*0490*/  @P5 LDG.E.EL R26, desc[UR4][R6.64+-0x400] ;  /* 0xfffc0004061a5981 */ /* 0x000f68000c2e1900 */
[----:B------:R-:W5:Y:S04]  /*04a0*/  @P5 LDG.E.EL R27, desc[UR4][R20.64+-0x400] ;  /* 0xfffc0004141b5981 */ /* 0x000f68000c2e1900 */
[----:B------:R-:W5:Y:S04]  /*04b0*/  @P6 LDG.E.EL R11, desc[UR4][R4.64+-0x400] ;  /* 0xfffc0004040b6981 */ /* 0x000f68000c2e1900 */
[----:B------:R1:W5:Y:S02]  /*04c0*/  @P6 LDG.E.EL R10, desc[UR4][R2.64+-0x400] ;  /* 0xfffc0004020a6981 */ /* 0x000364000c2e1900 */
[----:B01----:R-:W0:Y:S02]  /*04d0*/  LDC.64 R2, c[0x0][0x238] ;  /* 0x00008e00ff027b82 */ /* 0x003e240000000a00 */
[----:B0-----:R-:W-:-:S04]  /*04e0*/  IMAD.WIDE R2, R0, 0x4, R2 ;  /* 0x0000000400027825 */ /* 0x001fc800078e0202 */
[----:B----4-:R-:W-:Y:S01]  /*04f0*/  FADD R16, R16, 9.9999997171806853657e-10 ;  /* 0x3089705f10107421 */ /* 0x010fe20000000000 */
[----:B------:R-:W-:-:S05]  /*0500*/  FADD R8, R8, 9.9999997171806853657e-10 ;  /* 0x3089705f08087421 */ /* 0x000fca0000000000 */
[----:B------:R-:W0:Y:S08]  /*0510*/  MUFU.SQRT R16, R16 ;  /* 0x0000001000107308 */ /* 0x000e300000002000 */
[----:B------:R-:W1:Y:S01]  /*0520*/  MUFU.SQRT R8, R8 ;  /* 0x0000000800087308 */ /* 0x000e620000002000 */
[----:B0-----:R-:W-:-:S05]  /*0530*/  FADD R12, R16, 1.00000001335143196e-10 ;  /* 0x2edbe6ff100c7421 */ /* 0x001fca0000000000 */
[----:B------:R-:W-:Y:S01]  /*0540*/  FSETP.GT.AND P2, PT, R12, 8.50705917302346158658e+37, PT ;  /* 0x7e8000000c00780b */ /* 0x000fe20003f44000 */
[----:B-1----:R-:W-:Y:S01]  /*0550*/  FADD R13, R8, 1.00000001335143196e-10 ;  /* 0x2edbe6ff080d7421 */ /* 0x002fe20000000000 */
[----:B--2---:R-:W-:Y:S02]  /*0560*/  SEL R22, R22, RZ, P1 ;  /* 0x000000ff16167207 */ /* 0x004fe40000800000 */
[----:B---3--:R-:W-:Y:S02]  /*0570*/  SEL R25, R25, RZ, P1 ;  /* 0x000000ff19197207 */ /* 0x008fe40000800000 */
[----:B------:R-:W-:-:S07]  /*0580*/  FSETP.GT.AND P1, PT, R13, 8.50705917302346158658e+37, PT ;  /* 0x7e8000000d00780b */ /* 0x000fce0003f24000 */
[----:B------:R-:W-:Y:S01]  /*0590*/  @P2 FMUL R12, R12, 0.25 ;  /* 0x3e8000000c0c2820 */ /* 0x000fe20000400000 */
[----:B-----5:R-:W-:Y:S02]  /*05a0*/  SEL R23, R23, RZ, P4 ;  /* 0x000000ff17177207 */ /* 0x020fe40002000000 */
[----:B------:R-:W-:Y:S02]  /*05b0*/  SEL R24, R24, RZ, P4 ;  /* 0x000000ff18187207 */ /* 0x000fe40002000000 */
[----:B------:R-:W-:Y:S01]  /*05c0*/  ISETP.GE.AND P4, PT, R9, 0x100, PT ;  /* 0x000001000900780c */ /* 0x000fe20003f86270 */
[----:B------:R-:W-:Y:S01]  /*05d0*/  FADD R5, R22, R25 ;  /* 0x0000001916057221 */ /* 0x000fe20000000000 */
[----:B------:R-:W-:Y:S01]  /*05e0*/  SEL R26, R26, RZ, P5 ;  /* 0x000000ff1a1a7207 */ /* 0x000fe20002800000 */
[----:B------:R-:W-:Y:S01]  /*05f0*/  FADD R4, R23, R24 ;  /* 0x0000001817047221 */ /* 0x000fe20000000000 */
[----:B------:R-:W-:Y:S01]  /*0600*/  @P1 FMUL R13, R13, 0.25 ;  /* 0x3e8000000d0d1820 */ /* 0x000fe20000400000 */
[----:B------:R-:W-:-:S02]  /*0610*/  SEL R27, R27, RZ, P5 ;  /* 0x000000ff1b1b7207 */ /* 0x000fc40002800000 */
[----:B------:R-:W-:Y:S02]  /*0620*/  FSETP.GEU.AND P5, PT, R23, -R24, PT ;  /* 0x800000181700720b */ /* 0x000fe40003fae000 */
[----:B------:R-:W-:Y:S02]  /*0630*/  SEL R11, R11, RZ, P6 ;  /* 0x000000ff0b0b7207 */ /* 0x000fe40003000000 */
[----:B------:R-:W-:Y:S02]  /*0640*/  SEL R10, R10, RZ, P6 ;  /* 0x000000ff0a0a7207 */ /* 0x000fe40003000000 */
[----:B------:R-:W-:Y:S01]  /*0650*/  FSETP.GEU.AND P6, PT, R22, -R25, PT ;  /* 0x800000191600720b */ /* 0x000fe20003fce000 */
[----:B------:R-:W0:Y:S01]  /*0660*/  MUFU.RCP R12, R12 ;  /* 0x0000000c000c7308 */ /* 0x000e220000001000 */
[----:B------:R-:W-:Y:S01]  /*0670*/  FSEL R7, R4, RZ, P5 ;  /* 0x000000ff04077208 */ /* 0x000fe20002800000 */
[C---:B------:R-:W-:Y:S01]  /*0680*/  FADD R6, R26.reuse, R27 ;  /* 0x0000001b1a067221 */ /* 0x040fe20000000000 */
[----:B------:R-:W-:Y:S01]  /*0690*/  FSEL R5, R5, RZ, P6 ;  /* 0x000000ff05057208 */ /* 0x000fe20003000000 */
[----:B------:R-:W-:Y:S01]  /*06a0*/  FADD R4, R11, R10 ;  /* 0x0000000a0b047221 */ /* 0x000fe20000000000 */
[----:B------:R-:W-:-:S03]  /*06b0*/  FSETP.GEU.AND P5, PT, R26, -R27, PT ;  /* 0x8000001b1a00720b */ /* 0x000fc60003fae000 */
[----:B------:R-:W1:Y:S01]  /*06c0*/  MUFU.RCP R8, R13 ;  /* 0x0000000d00087308 */ /* 0x000e620000001000 */
[----:B------:R-:W-:Y:S02]  /*06d0*/  FSETP.GEU.AND P6, PT, R11, -R10, PT ;  /* 0x8000000a0b00720b */ /* 0x000fe40003fce000 */
[----:B------:R-:W-:Y:S02]  /*06e0*/  @P3 FSEL R5, R6, RZ, P5 ;  /* 0x000000ff06053208 */ /* 0x000fe40002800000 */
[----:B------:R-:W-:-:S03]  /*06f0*/  @P4 FSEL R7, R4, RZ, P6 ;  /* 0x000000ff04074208 */ /* 0x000fc60003000000 */
[----:B------:R-:W-:Y:S02]  /*0700*/  @P2 FMUL R5, R5, 0.25 ;  /* 0x3e80000005052820 */ /* 0x000fe40000400000 */
[----:B------:R-:W-:Y:S02]  /*0710*/  @P1 FMUL R7, R7, 0.25 ;  /* 0x3e80000007071820 */ /* 0x000fe40000400000 */
[----:B0-----:R-:W-:Y:S02]  /*0720*/  FMUL R6, R12, R5 ;  /* 0x000000050c067220 */ /* 0x001fe40000400000 */
[----:B-1----:R-:W-:Y:S01]  /*0730*/  FMUL R7, R8, R7 ;  /* 0x0000000708077220 */ /* 0x002fe20000400000 */
[----:B------:R-:W-:Y:S06]  /*0740*/  @P0 EXIT ;  /* 0x000000000000094d */ /* 0x000fec0003800000 */
[----:B------:R-:W-:Y:S01]  /*0750*/  STG.E.64 desc[UR4][R2.64], R6 ;  /* 0x0000000602007986 */ /* 0x000fe2000c101b04 */
[----:B------:R-:W-:Y:S05]  /*0760*/  EXIT ;  /* 0x000000000000794d */ /* 0x000fea0003800000 */
.L_x_0:
[----:B------:R-:W-:-:S00]  /*0770*/  BRA `(.L_x_0) ;  /* 0xfffffffc00fc7947 */ /* 0x000fc0000383ffff */
[----:B------:R-:W-:-:S00]  /*0780*/  NOP ;  /* 0x0000000000007918 */ /* 0x000fc00000000000 */
[----:B------:R-:W-:-:S00]  /*0790*/  NOP ;  /* 0x0000000000007918 */ /* 0x000fc00000000000 */
[----:B------:R-:W-:-:S00]  /*07a0*/  NOP ;  /* 0x0000000000007918 */ /* 0x000fc00000000000 */
[----:B------:R-:W-:-:S00]  /*07b0*/  NOP ;  /* 0x0000000000007918 */ /* 0x000fc00000000000 */
[----:B------:R-:W-:-:S00]  /*07c0*/  NOP ;  /* 0x0000000000007918 */ /* 0x000fc00000000000 */
[----:B------:R-:W-:-:S00]  /*07d0*/  NOP ;  /* 0x0000000000007918 */ /* 0x000fc00000000000 */
[----:B------:R-:W-:-:S00]  /*07e0*/  NOP ;  /* 0x0000000000007918 */ /* 0x000fc00000000000 */
[----:B------:R-:W-:-:S00]  /*07f0*/  NOP ;  /* 0x0000000000007918 */ /* 0x000fc00000000000 */
.L_x_1:


//--------------------- .nv.global.init           --------------------------
	.section	.nv.global.init,"aw",@progbits
.nv.global.init:
	.type		_$_str,@object
	.size		_$_str,(_$_str_$_2 - _$_str)
_$_str:
        /*0000*/ 	.byte	0x5f, 0x5f, 0x43, 0x55, 0x44, 0x41, 0x5f, 0x46, 0x54, 0x5a, 0x00
	.type		_$_str_$_2,@object
	.size		_$_str_$_2,(.L_1 - _$_str_$_2)
_$_str_$_2:
        /*000b*/ 	.byte	0x5f, 0x5f, 0x43, 0x55, 0x44, 0x41, 0x5f, 0x50, 0x52, 0x45, 0x43, 0x5f, 0x53, 0x51, 0x52, 0x54
        /*001b*/ 	.byte	0x00
.L_1:


//--------------------- .nv.constant0.triton_poi_fused_add_cat_div_sqrt_33 --------------------------
	.section	.nv.constant0.triton_poi_fused_add_cat_div_sqrt_33,"a",@progbits
	.sectionflags	@""
	.align	4
.nv.constant0.triton_poi_fused_add_cat_div_sqrt_33:
	.zero		580
